	.headerflags	@"EF_CUDA_TEXMODE_UNIFIED EF_CUDA_64BIT_ADDRESS EF_CUDA_ACCELERATORS EF_CUDA_SM90 EF_CUDA_VIRTUAL_SM(EF_CUDA_SM90)"
	.elftype	@"ET_EXEC"


//--------------------- .nv.info                  --------------------------
	.section	.nv.info,"",@"SHT_CUDA_INFO"
	.align	4


	//----- nvinfo : EIATTR_REGCOUNT
	.align		4
        /*0000*/ 	.byte	0x04, 0x2f
        /*0002*/ 	.short	(.L_1 - .L_0)
	.align		4
.L_0:
        /*0004*/ 	.word	index@(triton_per_fused_add_mean_7)
        /*0008*/ 	.word	0x0000000f


	//----- nvinfo : EIATTR_MIN_STACK_SIZE
	.align		4
.L_1:
        /*000c*/ 	.byte	0x04, 0x12
        /*000e*/ 	.short	(.L_3 - .L_2)
	.align		4
.L_2:
        /*0010*/ 	.word	index@(triton_per_fused_add_mean_7)
        /*0014*/ 	.word	0x00000000


	//----- nvinfo : EIATTR_FRAME_SIZE
	.align		4
.L_3:
        /*0018*/ 	.byte	0x04, 0x11
        /*001a*/ 	.short	(.L_5 - .L_4)
	.align		4
.L_4:
        /*001c*/ 	.word	index@(triton_per_fused_add_mean_7)
        /*0020*/ 	.word	0x00000000


	//----- nvinfo : EIATTR_MIN_STACK_SIZE
	.align		4
.L_5:
        /*0024*/ 	.byte	0x04, 0x12
        /*0026*/ 	.short	(.L_7 - .L_6)
	.align		4
.L_6:
        /*0028*/ 	.word	index@(triton_per_fused_add_mean_7)
        /*002c*/ 	.word	0x00000000
.L_7:


//--------------------- .nv.info.triton_per_fused_add_mean_7 --------------------------
	.section	.nv.info.triton_per_fused_add_mean_7,"",@"SHT_CUDA_INFO"
	.sectionflags	@""
	.align	4


	//----- nvinfo : EIATTR_CUDA_API_VERSION
	.align		4
        /*0000*/ 	.byte	0x04, 0x37
        /*0002*/ 	.short	(.L_9 - .L_8)
.L_8:
        /*0004*/ 	.word	0x0000007c


	//----- nvinfo : EIATTR_KPARAM_INFO
	.align		4
.L_9:
        /*0008*/ 	.byte	0x04, 0x17
        /*000a*/ 	.short	(.L_11 - .L_10)
.L_10:
        /*000c*/ 	.word	0x00000000
        /*0010*/ 	.short	0x0003
        /*0012*/ 	.short	0x0014
        /*0014*/ 	.byte	0x00, 0xf0, 0x11, 0x00


	//----- nvinfo : EIATTR_KPARAM_INFO
	.align		4
.L_11:
        /*0018*/ 	.byte	0x04, 0x17
        /*001a*/ 	.short	(.L_13 - .L_12)
.L_12:
        /*001c*/ 	.word	0x00000000
        /*0020*/ 	.short	0x0002
        /*0022*/ 	.short	0x0010
        /*0024*/ 	.byte	0x00, 0xf0, 0x11, 0x00


	//----- nvinfo : EIATTR_KPARAM_INFO
	.align		4
.L_13:
        /*0028*/ 	.byte	0x04, 0x17
        /*002a*/ 	.short	(.L_15 - .L_14)
.L_14:
        /*002c*/ 	.word	0x00000000
        /*0030*/ 	.short	0x0001
        /*0032*/ 	.short	0x0008
        /*0034*/ 	.byte	0x00, 0xf4, 0x21, 0x00


	//----- nvinfo : EIATTR_KPARAM_INFO
	.align		4
.L_15:
        /*0038*/ 	.byte	0x04, 0x17
        /*003a*/ 	.short	(.L_17 - .L_16)
.L_16:
        /*003c*/ 	.word	0x00000000
        /*0040*/ 	.short	0x0000
        /*0042*/ 	.short	0x0000
        /*0044*/ 	.byte	0x00, 0xf4, 0x21, 0x00


	//----- nvinfo : EIATTR_SPARSE_MMA_MASK
	.align		4
.L_17:
        /*0048*/ 	.byte	0x03, 0x50
        /*004a*/ 	.short	0x0000


	//----- nvinfo : EIATTR_MAXREG_COUNT
	.align		4
        /*004c*/ 	.byte	0x03, 0x1b
        /*004e*/ 	.short	0x00ff


	//----- nvinfo : EIATTR_COOP_GROUP_MASK_REGIDS
	.align		4
        /*0050*/ 	.byte	0x04, 0x29
        /*0052*/ 	.short	(.L_19 - .L_18)


	//   ....[0]....
.L_18:
        /*0054*/ 	.word	0xffffffff


	//   ....[1]....
        /*0058*/ 	.word	0xffffffff


	//   ....[2]....
        /*005c*/ 	.word	0xffffffff


	//   ....[3]....
        /*0060*/ 	.word	0xffffffff


	//   ....[4]....
        /*0064*/ 	.word	0xffffffff


	//   ....[5]....
        /*0068*/ 	.word	0xffffffff


	//----- nvinfo : EIATTR_COOP_GROUP_INSTR_OFFSETS
	.align		4
.L_19:
        /*006c*/ 	.byte	0x04, 0x28
        /*006e*/ 	.short	(.L_21 - .L_20)


	//   ....[0]....
.L_20:
        /*0070*/ 	.word	0x00000150


	//   ....[1]....
        /*0074*/ 	.word	0x00000180


	//   ....[2]....
        /*0078*/ 	.word	0x000001b0


	//   ....[3]....
        /*007c*/ 	.word	0x000001e0


	//   ....[4]....
        /*0080*/ 	.word	0x00000200


	//   ....[5]....
        /*0084*/ 	.word	0x00000270


	//----- nvinfo : EIATTR_EXIT_INSTR_OFFSETS
	.align		4
.L_21:
        /*0088*/ 	.byte	0x04, 0x1c
        /*008a*/ 	.short	(.L_23 - .L_22)


	//   ....[0]....
.L_22:
        /*008c*/ 	.word	0x000002f0


	//   ....[1]....
        /*0090*/ 	.word	0x00000320


	//----- nvinfo : EIATTR_REQNTID
	.align		4
.L_23:
        /*0094*/ 	.byte	0x04, 0x10
        /*0096*/ 	.short	(.L_25 - .L_24)
.L_24:
        /*0098*/ 	.word	0x00000040
        /*009c*/ 	.word	0x00000001
        /*00a0*/ 	.word	0x00000001


	//----- nvinfo : EIATTR_CBANK_PARAM_SIZE
	.align		4
.L_25:
        /*00a4*/ 	.byte	0x03, 0x19
        /*00a6*/ 	.short	0x0018


	//----- nvinfo : EIATTR_PARAM_CBANK
	.align		4
        /*00a8*/ 	.byte	0x04, 0x0a
        /*00aa*/ 	.short	(.L_27 - .L_26)
	.align		4
.L_26:
        /*00ac*/ 	.word	index@(.nv.constant0.triton_per_fused_add_mean_7)
        /*00b0*/ 	.short	0x0210
        /*00b2*/ 	.short	0x0018


	//----- nvinfo : EIATTR_SW_WAR
	.align		4
.L_27:
        /*00b4*/ 	.byte	0x04, 0x36
        /*00b6*/ 	.short	(.L_29 - .L_28)
.L_28:
        /*00b8*/ 	.word	0x00000008
.L_29:


//--------------------- .nv.callgraph             --------------------------
	.section	.nv.callgraph,"",@"SHT_CUDA_CALLGRAPH"
	.align	4
	.sectionentsize	8
	.align		4
        /*0000*/ 	.word	0x00000000
	.align		4
        /*0004*/ 	.word	0xffffffff
	.align		4
        /*0008*/ 	.word	0x00000000
	.align		4
        /*000c*/ 	.word	0xfffffffe
	.align		4
        /*0010*/ 	.word	0x00000000
	.align		4
        /*0014*/ 	.word	0xfffffffd
	.align		4
        /*0018*/ 	.word	0x00000000
	.align		4
        /*001c*/ 	.word	0xfffffffc


//--------------------- .text.triton_per_fused_add_mean_7 --------------------------
	.section	.text.triton_per_fused_add_mean_7,"ax",@progbits
	.sectionflags	@"SHF_BARRIERS=1"
	.align	128
        .global         triton_per_fused_add_mean_7
        .type           triton_per_fused_add_mean_7,@function
        .size           triton_per_fused_add_mean_7,(.L_x_1 - triton_per_fused_add_mean_7)
        .other          triton_per_fused_add_mean_7,@"STO_CUDA_ENTRY STV_DEFAULT"
triton_per_fused_add_mean_7:
.text.triton_per_fused_add_mean_7:
[----:B------:R-:W0:Y:S02]  /*0000*/  LDC R1, c[0x0][0x28] ;  /* 0x00000a00ff017b82 */ /* 0x000e240000000800 */
[----:B------:R-:W1:Y:S01]  /*0010*/  S2R R12, SR_TID.X ;  /* 0x00000000000c7919 */ /* 0x000e620000002100 */
[----:B------:R-:W2:Y:S01]  /*0020*/  LDC.64 R4, c[0x0][0x218] ;  /* 0x00008600ff047b82 */ /* 0x000ea20000000a00 */
[----:B------:R-:W-:Y:S01]  /*0030*/  IMAD.MOV.U32 R2, RZ, RZ, RZ ;  /* 0x000000ffff027224 */ /* 0x000fe200078e00ff */
[----:B------:R-:W-:Y:S01]  /*0040*/  ULDC.64 UR6, c[0x0][0x208] ;  /* 0x0000820000067ab9 */ /* 0x000fe20000000a00 */
[----:B------:R-:W3:Y:S01]  /*0050*/  S2R R0, SR_CTAID.X ;  /* 0x0000000000007919 */ /* 0x000ee20000002500 */
[----:B-1----:R-:W-:Y:S02]  /*0060*/  LOP3.LUT R3, R12, 0x3f, RZ, 0xc0, !PT ;  /* 0x0000003f0c037812 */ /* 0x002fe400078ec0ff */
[----:B---3--:R-:W-:-:S03]  /*0070*/  ISETP.GE.AND P0, PT, R0, 0x800, PT ;  /* 0x000008000000780c */ /* 0x008fc60003f06270 */
[----:B------:R-:W-:-:S04]  /*0080*/  IMAD R7, R0, 0x40, R3 ;  /* 0x0000004000077824 */ /* 0x000fc800078e0203 */
[----:B--2---:R-:W-:-:S06]  /*0090*/  IMAD.WIDE R4, R7, 0x4, R4 ;  /* 0x0000000407047825 */ /* 0x004fcc00078e0204 */
[----:B------:R1:W2:Y:S01]  /*00a0*/  @!P0 LDG.E R2, desc[UR6][R4.64] ;  /* 0x0000000604028981 */ /* 0x0002a2000c1e1900 */
[----:B------:R-:W3:Y:S01]  /*00b0*/  S2UR UR5, SR_CgaCtaId ;  /* 0x00000000000579c3 */ /* 0x000ee20000008800 */
[C---:B------:R-:W-:Y:S01]  /*00c0*/  LOP3.LUT P1, RZ, R12.reuse, 0x1f, RZ, 0xc0, !PT ;  /* 0x0000001f0cff7812 */ /* 0x040fe2000782c0ff */
[----:B------:R-:W-:Y:S01]  /*00d0*/  UMOV UR4, 0x400 ;  /* 0x0000040000047882 */ /* 0x000fe20000000000 */
[C---:B------:R-:W-:Y:S02]  /*00e0*/  ISETP.GE.AND P2, PT, R12.reuse, 0x2, PT ;  /* 0x000000020c00780c */ /* 0x040fe40003f46270 */
[----:B-1----:R-:W-:Y:S01]  /*00f0*/  LOP3.LUT R4, R12, 0x1, RZ, 0xc0, !PT ;  /* 0x000000010c047812 */ /* 0x002fe200078ec0ff */
[----:B---3--:R-:W-:Y:S01]  /*0100*/  UPRMT UR4, UR5, 0x654, UR4 ;  /* 0x0000065405047896 */ /* 0x008fe20008000004 */
[----:B--2---:R-:W-:-:S05]  /*0110*/  SEL R2, R2, RZ, !P0 ;  /* 0x000000ff02027207 */ /* 0x004fca0004000000 */
[----:B------:R-:W-:-:S05]  /*0120*/  FMUL R2, R2, 0.015625 ;  /* 0x3c80000002027820 */ /* 0x000fca0000400000 */
[----:B------:R-:W-:Y:S02]  /*0130*/  FSEL R2, R2, RZ, !P0 ;  /* 0x000000ff02027208 */ /* 0x000fe40004000000 */
[----:B------:R-:W-:-:S03]  /*0140*/  ISETP.EQ.AND P0, PT, R3, RZ, !P0 ;  /* 0x000000ff0300720c */ /* 0x000fc60004702270 */
[----:B------:R-:W1:Y:S02]  /*0150*/  SHFL.BFLY PT, R7, R2, 0x10, 0x1f ;  /* 0x0e001f0002077f89 */ /* 0x000e6400000e0000 */
[----:B-1----:R-:W-:Y:S01]  /*0160*/  FADD R7, R2, R7 ;  /* 0x0000000702077221 */ /* 0x002fe20000000000 */
[----:B------:R-:W-:-:S04]  /*0170*/  SHF.R.U32.HI R2, RZ, 0x3, R12 ;  /* 0x00000003ff027819 */ /* 0x000fc8000001160c */
[----:B------:R-:W1:Y:S01]  /*0180*/  SHFL.BFLY PT, R6, R7, 0x8, 0x1f ;  /* 0x0d001f0007067f89 */ /* 0x000e6200000e0000 */
[----:B------:R-:W-:Y:S01]  /*0190*/  LOP3.LUT R2, R2, 0x4, RZ, 0xc0, !PT ;  /* 0x0000000402027812 */ /* 0x000fe200078ec0ff */
[----:B-1----:R-:W-:-:S05]  /*01a0*/  FADD R6, R7, R6 ;  /* 0x0000000607067221 */ /* 0x002fca0000000000 */
[----:B------:R-:W1:Y:S02]  /*01b0*/  SHFL.BFLY PT, R9, R6, 0x4, 0x1f ;  /* 0x0c801f0006097f89 */ /* 0x000e6400000e0000 */
[----:B-1----:R-:W-:Y:S01]  /*01c0*/  FADD R9, R6, R9 ;  /* 0x0000000906097221 */ /* 0x002fe20000000000 */
[----:B------:R-:W-:-:S04]  /*01d0*/  LEA R6, R12, UR4, 0x2 ;  /* 0x000000040c067c11 */ /* 0x000fc8000f8e10ff */
[----:B------:R-:W1:Y:S02]  /*01e0*/  SHFL.BFLY PT, R8, R9, 0x2, 0x1f ;  /* 0x0c401f0009087f89 */ /* 0x000e6400000e0000 */
[----:B-1----:R-:W-:-:S05]  /*01f0*/  FADD R8, R9, R8 ;  /* 0x0000000809087221 */ /* 0x002fca0000000000 */
[----:B------:R-:W1:Y:S02]  /*0200*/  SHFL.BFLY PT, R5, R8, 0x1, 0x1f ;  /* 0x0c201f0008057f89 */ /* 0x000e6400000e0000 */
[----:B-1----:R-:W-:-:S05]  /*0210*/  FADD R11, R8, R5 ;  /* 0x00000005080b7221 */ /* 0x002fca0000000000 */
[----:B------:R-:W-:Y:S01]  /*0220*/  @!P1 STS [R2+UR4], R11 ;  /* 0x0000000b02009988 */ /* 0x000fe20008000804 */
[----:B------:R-:W-:Y:S01]  /*0230*/  BAR.SYNC.DEFER_BLOCKING 0x0 ;  /* 0x0000000000007b1d */ /* 0x000fe20000010000 */
[----:B------:R-:W-:-:S04]  /*0240*/  ISETP.NE.U32.AND P1, PT, R4, 0x1, PT ;  /* 0x000000010400780c */ /* 0x000fc80003f25070 */
[----:B------:R-:W-:Y:S01]  /*0250*/  ISETP.LT.AND P1, PT, R12, 0x2, P1 ;  /* 0x000000020c00780c */ /* 0x000fe20000f21270 */
[----:B------:R-:W1:Y:S04]  /*0260*/  @!P2 LDS R10, [R6] ;  /* 0x00000000060aa984 */ /* 0x000e680000000800 */
[----:B-1----:R-:W1:Y:S02]  /*0270*/  SHFL.BFLY PT, R5, R10, 0x1, 0x1f ;  /* 0x0c201f000a057f89 */ /* 0x002e6400000e0000 */
[----:B-1----:R-:W-:Y:S02]  /*0280*/  FADD R7, R10, R5 ;  /* 0x000000050a077221 */ /* 0x002fe40000000000 */
[----:B------:R-:W1:Y:S04]  /*0290*/  LDC.64 R4, c[0x0][0x210] ;  /* 0x00008400ff047b82 */ /* 0x000e680000000a00 */
[----:B------:R2:W-:Y:S04]  /*02a0*/  @P1 STS [R6], R7 ;  /* 0x0000000706001388 */ /* 0x0005e80000000800 */
[----:B------:R-:W-:Y:S01]  /*02b0*/  BAR.SYNC.DEFER_BLOCKING 0x0 ;  /* 0x0000000000007b1d */ /* 0x000fe20000010000 */
[----:B-1----:R-:W-:-:S05]  /*02c0*/  IMAD.WIDE R2, R0, 0x4, R4 ;  /* 0x0000000400027825 */ /* 0x002fca00078e0204 */
[----:B------:R-:W1:Y:S02]  /*02d0*/  LDS R8, [UR4] ;  /* 0x00000004ff087984 */ /* 0x000e640008000800 */
[----:B------:R-:W-:Y:S06]  /*02e0*/  BAR.SYNC.DEFER_BLOCKING 0x0 ;  /* 0x0000000000007b1d */ /* 0x000fec0000010000 */
[----:B--2---:R-:W-:Y:S05]  /*02f0*/  @!P0 EXIT ;  /* 0x000000000000894d */ /* 0x004fea0003800000 */
[----:B-1----:R-:W-:-:S05]  /*0300*/  FMUL R5, R8, 0.015625 ;  /* 0x3c80000008057820 */ /* 0x002fca0000400000 */
[----:B------:R-:W-:Y:S01]  /*0310*/  STG.E desc[UR6][R2.64], R5 ;  /* 0x0000000502007986 */ /* 0x000fe2000c101906 */
[----:B------:R-:W-:Y:S05]  /*0320*/  EXIT ;  /* 0x000000000000794d */ /* 0x000fea0003800000 */
.L_x_0:
[----:B------:R-:W-:-:S00]  /*0330*/  BRA `(.L_x_0) ;  /* 0xfffffffc00fc7947 */ /* 0x000fc0000383ffff */
[----:B------:R-:W-:-:S00]  /*0340*/  NOP ;  /* 0x0000000000007918 */ /* 0x000fc00000000000 */
        /* <DEDUP_REMOVED lines=11> */
.L_x_1:


//--------------------- .nv.shared.triton_per_fused_add_mean_7 --------------------------
	.section	.nv.shared.triton_per_fused_add_mean_7,"aw",@nobits
	.sectionflags	@""
	.align	16
	.zero		1024


//--------------------- .nv.constant0.triton_per_fused_add_mean_7 --------------------------
	.section	.nv.constant0.triton_per_fused_add_mean_7,"a",@progbits
	.sectionflags	@""
	.align	4
.nv.constant0.triton_per_fused_add_mean_7:
	.zero		552
